	.headerflags	@"EF_CUDA_TEXMODE_UNIFIED EF_CUDA_64BIT_ADDRESS EF_CUDA_ACCELERATORS EF_CUDA_SM90 EF_CUDA_VIRTUAL_SM(EF_CUDA_SM90)"
	.elftype	@"ET_EXEC"


//--------------------- .nv.info                  --------------------------
	.section	.nv.info,"",@"SHT_CUDA_INFO"
	.align	4


	//----- nvinfo : EIATTR_REGCOUNT
	.align		4
        /*0000*/ 	.byte	0x04, 0x2f
        /*0002*/ 	.short	(.L_1 - .L_0)
	.align		4
.L_0:
        /*0004*/ 	.word	index@(triton_poi_fused_clone_convolution_4)
        /*0008*/ 	.word	0x00000015


	//----- nvinfo : EIATTR_MIN_STACK_SIZE
	.align		4
.L_1:
        /*000c*/ 	.byte	0x04, 0x12
        /*000e*/ 	.short	(.L_3 - .L_2)
	.align		4
.L_2:
        /*0010*/ 	.word	index@(triton_poi_fused_clone_convolution_4)
        /*0014*/ 	.word	0x00000000


	//----- nvinfo : EIATTR_FRAME_SIZE
	.align		4
.L_3:
        /*0018*/ 	.byte	0x04, 0x11
        /*001a*/ 	.short	(.L_5 - .L_4)
	.align		4
.L_4:
        /*001c*/ 	.word	index@(triton_poi_fused_clone_convolution_4)
        /*0020*/ 	.word	0x00000000


	//----- nvinfo : EIATTR_MIN_STACK_SIZE
	.align		4
.L_5:
        /*0024*/ 	.byte	0x04, 0x12
        /*0026*/ 	.short	(.L_7 - .L_6)
	.align		4
.L_6:
        /*0028*/ 	.word	index@(triton_poi_fused_clone_convolution_4)
        /*002c*/ 	.word	0x00000000
.L_7:


//--------------------- .nv.info.triton_poi_fused_clone_convolution_4 --------------------------
	.section	.nv.info.triton_poi_fused_clone_convolution_4,"",@"SHT_CUDA_INFO"
	.sectionflags	@""
	.align	4


	//----- nvinfo : EIATTR_CUDA_API_VERSION
	.align		4
        /*0000*/ 	.byte	0x04, 0x37
        /*0002*/ 	.short	(.L_9 - .L_8)
.L_8:
        /*0004*/ 	.word	0x0000007c


	//----- nvinfo : EIATTR_KPARAM_INFO
	.align		4
.L_9:
        /*0008*/ 	.byte	0x04, 0x17
        /*000a*/ 	.short	(.L_11 - .L_10)
.L_10:
        /*000c*/ 	.word	0x00000000
        /*0010*/ 	.short	0x0005
        /*0012*/ 	.short	0x0024
        /*0014*/ 	.byte	0x00, 0xf0, 0x11, 0x00


	//----- nvinfo : EIATTR_KPARAM_INFO
	.align		4
.L_11:
        /*0018*/ 	.byte	0x04, 0x17
        /*001a*/ 	.short	(.L_13 - .L_12)
.L_12:
        /*001c*/ 	.word	0x00000000
        /*0020*/ 	.short	0x0004
        /*0022*/ 	.short	0x0020
        /*0024*/ 	.byte	0x00, 0xf0, 0x11, 0x00


	//----- nvinfo : EIATTR_KPARAM_INFO
	.align		4
.L_13:
        /*0028*/ 	.byte	0x04, 0x17
        /*002a*/ 	.short	(.L_15 - .L_14)
.L_14:
        /*002c*/ 	.word	0x00000000
        /*0030*/ 	.short	0x0003
        /*0032*/ 	.short	0x0018
        /*0034*/ 	.byte	0x00, 0xf4, 0x21, 0x00


	//----- nvinfo : EIATTR_KPARAM_INFO
	.align		4
.L_15:
        /*0038*/ 	.byte	0x04, 0x17
        /*003a*/ 	.short	(.L_17 - .L_16)
.L_16:
        /*003c*/ 	.word	0x00000000
        /*0040*/ 	.short	0x0002
        /*0042*/ 	.short	0x0010
        /*0044*/ 	.byte	0x00, 0xf4, 0x21, 0x00


	//----- nvinfo : EIATTR_KPARAM_INFO
	.align		4
.L_17:
        /*0048*/ 	.byte	0x04, 0x17
        /*004a*/ 	.short	(.L_19 - .L_18)
.L_18:
        /*004c*/ 	.word	0x00000000
        /*0050*/ 	.short	0x0001
        /*0052*/ 	.short	0x0008
        /*0054*/ 	.byte	0x00, 0xf4, 0x21, 0x00


	//----- nvinfo : EIATTR_KPARAM_INFO
	.align		4
.L_19:
        /*0058*/ 	.byte	0x04, 0x17
        /*005a*/ 	.short	(.L_21 - .L_20)
.L_20:
        /*005c*/ 	.word	0x00000000
        /*0060*/ 	.short	0x0000
        /*0062*/ 	.short	0x0000
        /*0064*/ 	.byte	0x00, 0xf4, 0x21, 0x00


	//----- nvinfo : EIATTR_SPARSE_MMA_MASK
	.align		4
.L_21:
        /*0068*/ 	.byte	0x03, 0x50
        /*006a*/ 	.short	0x0000


	//----- nvinfo : EIATTR_MAXREG_COUNT
	.align		4
        /*006c*/ 	.byte	0x03, 0x1b
        /*006e*/ 	.short	0x00ff


	//----- nvinfo : EIATTR_EXIT_INSTR_OFFSETS
	.align		4
        /*0070*/ 	.byte	0x04, 0x1c
        /*0072*/ 	.short	(.L_23 - .L_22)


	//   ....[0]....
.L_22:
        /*0074*/ 	.word	0x000003f0


	//   ....[1]....
        /*0078*/ 	.word	0x000004c0


	//----- nvinfo : EIATTR_REQNTID
	.align		4
.L_23:
        /*007c*/ 	.byte	0x04, 0x10
        /*007e*/ 	.short	(.L_25 - .L_24)
.L_24:
        /*0080*/ 	.word	0x00000080
        /*0084*/ 	.word	0x00000001
        /*0088*/ 	.word	0x00000001


	//----- nvinfo : EIATTR_CBANK_PARAM_SIZE
	.align		4
.L_25:
        /*008c*/ 	.byte	0x03, 0x19
        /*008e*/ 	.short	0x0028


	//----- nvinfo : EIATTR_PARAM_CBANK
	.align		4
        /*0090*/ 	.byte	0x04, 0x0a
        /*0092*/ 	.short	(.L_27 - .L_26)
	.align		4
.L_26:
        /*0094*/ 	.word	index@(.nv.constant0.triton_poi_fused_clone_convolution_4)
        /*0098*/ 	.short	0x0210
        /*009a*/ 	.short	0x0028


	//----- nvinfo : EIATTR_SW_WAR
	.align		4
.L_27:
        /*009c*/ 	.byte	0x04, 0x36
        /*009e*/ 	.short	(.L_29 - .L_28)
.L_28:
        /*00a0*/ 	.word	0x00000008
.L_29:


//--------------------- .nv.callgraph             --------------------------
	.section	.nv.callgraph,"",@"SHT_CUDA_CALLGRAPH"
	.align	4
	.sectionentsize	8
	.align		4
        /*0000*/ 	.word	0x00000000
	.align		4
        /*0004*/ 	.word	0xffffffff
	.align		4
        /*0008*/ 	.word	0x00000000
	.align		4
        /*000c*/ 	.word	0xfffffffe
	.align		4
        /*0010*/ 	.word	0x00000000
	.align		4
        /*0014*/ 	.word	0xfffffffd
	.align		4
        /*0018*/ 	.word	0x00000000
	.align		4
        /*001c*/ 	.word	0xfffffffc


//--------------------- .text.triton_poi_fused_clone_convolution_4 --------------------------
	.section	.text.triton_poi_fused_clone_convolution_4,"ax",@progbits
	.sectionflags	@"SHF_BARRIERS=1"
	.align	128
        .global         triton_poi_fused_clone_convolution_4
        .type           triton_poi_fused_clone_convolution_4,@function
        .size           triton_poi_fused_clone_convolution_4,(.L_x_1 - triton_poi_fused_clone_convolution_4)
        .other          triton_poi_fused_clone_convolution_4,@"STO_CUDA_ENTRY STV_DEFAULT"
triton_poi_fused_clone_convolution_4:
.text.triton_poi_fused_clone_convolution_4:
[----:B------:R-:W0:Y:S01]  /*0000*/  LDC R1, c[0x0][0x28] ;  /* 0x00000a00ff017b82 */ /* 0x000e220000000800 */
[----:B------:R-:W1:Y:S07]  /*0010*/  S2R R0, SR_TID.X ;  /* 0x0000000000007919 */ /* 0x000e6e0000002100 */
[----:B------:R-:W2:Y:S01]  /*0020*/  LDC.64 R10, c[0x0][0x218] ;  /* 0x00008600ff0a7b82 */ /* 0x000ea20000000a00 */
[----:B------:R-:W-:Y:S01]  /*0030*/  ULDC.64 UR6, c[0x0][0x208] ;  /* 0x0000820000067ab9 */ /* 0x000fe20000000a00 */
[----:B------:R-:W3:Y:S01]  /*0040*/  S2R R9, SR_CTAID.Y ;  /* 0x0000000000097919 */ /* 0x000ee20000002600 */
[----:B------:R-:W4:Y:S05]  /*0050*/  S2R R8, SR_CTAID.X ;  /* 0x0000000000087919 */ /* 0x000f2a0000002500 */
[----:B------:R-:W5:Y:S08]  /*0060*/  LDC.64 R2, c[0x0][0x210] ;  /* 0x00008400ff027b82 */ /* 0x000f700000000a00 */
[----:B------:R-:W2:Y:S01]  /*0070*/  LDC.64 R4, c[0x0][0x220] ;  /* 0x00008800ff047b82 */ /* 0x000ea20000000a00 */
[----:B-1----:R-:W-:Y:S01]  /*0080*/  SHF.R.U32.HI R7, RZ, 0x3, R0 ;  /* 0x00000003ff077819 */ /* 0x002fe20000011600 */
[----:B------:R-:W-:-:S02]  /*0090*/  IMAD.SHL.U32 R6, R0, 0x2, RZ ;  /* 0x0000000200067824 */ /* 0x000fc400078e00ff */
[----:B---3--:R-:W-:Y:S01]  /*00a0*/  IMAD.SHL.U32 R9, R9, 0x10, RZ ;  /* 0x0000001009097824 */ /* 0x008fe200078e00ff */
[----:B------:R-:W-:Y:S01]  /*00b0*/  SGXT.U32 R7, R7, 0x4 ;  /* 0x000000040707781a */ /* 0x000fe20000000000 */
[----:B----4-:R-:W-:-:S03]  /*00c0*/  IMAD.SHL.U32 R8, R8, 0x10, RZ ;  /* 0x0000001008087824 */ /* 0x010fc600078e00ff */
[----:B------:R-:W-:-:S04]  /*00d0*/  LOP3.LUT R12, R9, R7, RZ, 0xfc, !PT ;  /* 0x00000007090c7212 */ /* 0x000fc800078efcff */
[----:B------:R-:W-:Y:S02]  /*00e0*/  SHF.R.S32.HI R13, RZ, 0x1f, R12 ;  /* 0x0000001fff0d7819 */ /* 0x000fe4000001140c */
[----:B------:R-:W-:Y:S02]  /*00f0*/  ISETP.GE.AND P1, PT, R12, 0x10, PT ;  /* 0x000000100c00780c */ /* 0x000fe40003f26270 */
[----:B------:R-:W-:Y:S02]  /*0100*/  LEA.HI R14, R13, R12, RZ, 0x2 ;  /* 0x0000000c0d0e7211 */ /* 0x000fe400078f10ff */
[----:B------:R-:W-:Y:S02]  /*0110*/  LOP3.LUT R13, R8, 0xe, R6, 0xf8, !PT ;  /* 0x0000000e080d7812 */ /* 0x000fe400078ef806 */
[----:B------:R-:W-:Y:S02]  /*0120*/  LOP3.LUT R15, R14, 0xfffffffc, RZ, 0xc0, !PT ;  /* 0xfffffffc0e0f7812 */ /* 0x000fe400078ec0ff */
[----:B------:R-:W-:-:S02]  /*0130*/  ISETP.GE.AND P0, PT, R13, 0x10, PT ;  /* 0x000000100d00780c */ /* 0x000fc40003f06270 */
[----:B------:R-:W-:Y:S01]  /*0140*/  SHF.R.S32.HI R14, RZ, 0x2, R14 ;  /* 0x00000002ff0e7819 */ /* 0x000fe2000001140e */
[C---:B------:R-:W-:Y:S01]  /*0150*/  IMAD.IADD R15, R12.reuse, 0x1, -R15 ;  /* 0x000000010c0f7824 */ /* 0x040fe200078e0a0f */
[----:B------:R-:W-:-:S03]  /*0160*/  ISETP.LT.AND P0, PT, R12, 0x10, !P0 ;  /* 0x000000100c00780c */ /* 0x000fc60004701270 */
[C-C-:B------:R-:W-:Y:S02]  /*0170*/  IMAD R17, R15.reuse, 0x10, R13.reuse ;  /* 0x000000100f117824 */ /* 0x140fe400078e020d */
[----:B------:R-:W-:Y:S02]  /*0180*/  IMAD R13, R12, 0x10, R13 ;  /* 0x000000100c0d7824 */ /* 0x000fe400078e020d */
[----:B------:R-:W-:Y:S02]  /*0190*/  IMAD R17, R14, 0xb0, R17 ;  /* 0x000000b00e117824 */ /* 0x000fe400078e0211 */
[----:B--2---:R-:W-:Y:S01]  /*01a0*/  IMAD.WIDE R14, R15, 0x4, R10 ;  /* 0x000000040f0e7825 */ /* 0x004fe200078e020a */
[----:B------:R-:W-:-:S03]  /*01b0*/  CS2R R10, SRZ ;  /* 0x00000000000a7805 */ /* 0x000fc6000001ff00 */
[----:B------:R-:W-:Y:S02]  /*01c0*/  IMAD.MOV.U32 R12, RZ, RZ, RZ ;  /* 0x000000ffff0c7224 */ /* 0x000fe400078e00ff */
[----:B-----5:R-:W-:-:S04]  /*01d0*/  IMAD.WIDE R2, R13, 0x4, R2 ;  /* 0x000000040d027825 */ /* 0x020fc800078e0202 */
[----:B0-----:R-:W-:Y:S01]  /*01e0*/  IMAD.WIDE R16, R17, 0x4, R4 ;  /* 0x0000000411107825 */ /* 0x001fe200078e0204 */
[----:B------:R-:W-:Y:S01]  /*01f0*/  CS2R R4, SRZ ;  /* 0x0000000000047805 */ /* 0x000fe2000001ff00 */
[----:B------:R0:W2:Y:S04]  /*0200*/  @!P1 LDG.E.EL R12, desc[UR6][R14.64] ;  /* 0x000000060e0c9981 */ /* 0x0000a8000c2e1900 */
[----:B------:R-:W2:Y:S04]  /*0210*/  @P0 LDG.E.64 R10, desc[UR6][R2.64] ;  /* 0x00000006020a0981 */ /* 0x000ea8000c1e1b00 */
[----:B------:R-:W3:Y:S01]  /*0220*/  @P0 LDG.E.64 R4, desc[UR6][R16.64] ;  /* 0x0000000610040981 */ /* 0x000ee2000c1e1b00 */
[----:B------:R-:W1:Y:S01]  /*0230*/  S2UR UR5, SR_CgaCtaId ;  /* 0x00000000000579c3 */ /* 0x000e620000008800 */
[----:B------:R-:W-:Y:S01]  /*0240*/  IMAD.SHL.U32 R13, R0, 0x20, RZ ;  /* 0x00000020000d7824 */ /* 0x000fe200078e00ff */
[----:B------:R-:W-:Y:S01]  /*0250*/  LOP3.LUT R9, R9, 0xe, R6, 0xf8, !PT ;  /* 0x0000000e09097812 */ /* 0x000fe200078ef806 */
[----:B------:R-:W-:Y:S01]  /*0260*/  UMOV UR4, 0x400 ;  /* 0x0000040000047882 */ /* 0x000fe20000000000 */
[----:B------:R-:W-:-:S02]  /*0270*/  LOP3.LUT R8, R8, R7, RZ, 0xfc, !PT ;  /* 0x0000000708087212 */ /* 0x000fc400078efcff */
[----:B------:R-:W-:Y:S02]  /*0280*/  LOP3.LUT R18, R13, 0xe0, RZ, 0xc0, !PT ;  /* 0x000000e00d127812 */ /* 0x000fe400078ec0ff */
[----:B------:R-:W-:Y:S02]  /*0290*/  SHF.R.U32.HI R0, RZ, 0x2, R0 ;  /* 0x00000002ff007819 */ /* 0x000fe40000011600 */
[C---:B------:R-:W-:Y:S02]  /*02a0*/  LOP3.LUT R13, R18.reuse, R7, RZ, 0xfc, !PT ;  /* 0x00000007120d7212 */ /* 0x040fe400078efcff */
[C---:B0-----:R-:W-:Y:S02]  /*02b0*/  LOP3.LUT R14, R18.reuse, 0x10, RZ, 0xfc, !PT ;  /* 0x00000010120e7812 */ /* 0x041fe400078efcff */
[----:B------:R-:W-:Y:S02]  /*02c0*/  VIMNMX R7, R9, R8, !PT ;  /* 0x0000000809077248 */ /* 0x000fe40007fe0100 */
[----:B------:R-:W-:-:S02]  /*02d0*/  LEA.HI R18, R18, R13, RZ, 0x1d ;  /* 0x0000000d12127211 */ /* 0x000fc400078fe8ff */
[----:B------:R-:W-:Y:S02]  /*02e0*/  LEA.HI R14, R14, R13, RZ, 0x1d ;  /* 0x0000000d0e0e7211 */ /* 0x000fe400078fe8ff */
[----:B------:R-:W-:Y:S02]  /*02f0*/  ISETP.GE.AND P1, PT, R7, 0x10, PT ;  /* 0x000000100700780c */ /* 0x000fe40003f26270 */
[----:B------:R-:W-:Y:S01]  /*0300*/  LOP3.LUT R6, R6, 0xfe, RZ, 0xc0, !PT ;  /* 0x000000fe06067812 */ /* 0x000fe200078ec0ff */
[----:B-1----:R-:W-:-:S06]  /*0310*/  UPRMT UR4, UR5, 0x654, UR4 ;  /* 0x0000065405047896 */ /* 0x002fcc0008000004 */
[----:B------:R-:W-:Y:S02]  /*0320*/  LEA R18, R18, UR4, 0x2 ;  /* 0x0000000412127c11 */ /* 0x000fe4000f8e10ff */
[----:B------:R-:W-:Y:S01]  /*0330*/  LEA R14, R14, UR4, 0x2 ;  /* 0x000000040e0e7c11 */ /* 0x000fe2000f8e10ff */
[C---:B--2---:R-:W-:Y:S01]  /*0340*/  FADD R10, R12.reuse, R10 ;  /* 0x0000000a0c0a7221 */ /* 0x044fe20000000000 */
[----:B------:R-:W-:-:S03]  /*0350*/  FADD R11, R12, R11 ;  /* 0x0000000b0c0b7221 */ /* 0x000fc60000000000 */
[----:B---3--:R-:W-:Y:S01]  /*0360*/  FMUL R7, R10, R4 ;  /* 0x000000040a077220 */ /* 0x008fe20000400000 */
[----:B------:R-:W-:Y:S01]  /*0370*/  FMUL R13, R11, R5 ;  /* 0x000000050b0d7220 */ /* 0x000fe20000400000 */
[----:B------:R0:W-:Y:S01]  /*0380*/  @P0 STG.E.64 desc[UR6][R2.64], R10 ;  /* 0x0000000a02000986 */ /* 0x0001e2000c101b06 */
[----:B------:R-:W-:-:S03]  /*0390*/  LOP3.LUT R5, R0, 0x1e, RZ, 0xc0, !PT ;  /* 0x0000001e00057812 */ /* 0x000fc600078ec0ff */
[----:B------:R0:W-:Y:S02]  /*03a0*/  STS [R18], R7 ;  /* 0x0000000712007388 */ /* 0x0001e40000000800 */
[----:B------:R-:W-:Y:S02]  /*03b0*/  IMAD.IADD R5, R6, 0x1, R5 ;  /* 0x0000000106057824 */ /* 0x000fe400078e0205 */
[----:B------:R0:W-:Y:S03]  /*03c0*/  STS [R14+0x40], R13 ;  /* 0x0000400d0e007388 */ /* 0x0001e60000000800 */
[----:B------:R-:W-:Y:S01]  /*03d0*/  LEA R5, R5, UR4, 0x2 ;  /* 0x0000000405057c11 */ /* 0x000fe2000f8e10ff */
[----:B------:R-:W-:Y:S06]  /*03e0*/  BAR.SYNC.DEFER_BLOCKING 0x0 ;  /* 0x0000000000007b1d */ /* 0x000fec0000010000 */
[----:B0-----:R-:W-:Y:S05]  /*03f0*/  @P1 EXIT ;  /* 0x000000000000194d */ /* 0x001fea0003800000 */
[----:B------:R-:W0:Y:S01]  /*0400*/  LDS.64 R6, [R5] ;  /* 0x0000000005067984 */ /* 0x000e220000000a00 */
[----:B------:R-:W-:Y:S01]  /*0410*/  SHF.R.S32.HI R0, RZ, 0x1f, R9 ;  /* 0x0000001fff007819 */ /* 0x000fe20000011409 */
[----:B------:R-:W1:Y:S03]  /*0420*/  LDC.64 R2, c[0x0][0x228] ;  /* 0x00008a00ff027b82 */ /* 0x000e660000000a00 */
[----:B------:R-:W-:-:S04]  /*0430*/  LEA.HI R0, R0, R9, RZ, 0x2 ;  /* 0x0000000900007211 */ /* 0x000fc800078f10ff */
[C---:B------:R-:W-:Y:S01]  /*0440*/  LOP3.LUT R4, R0.reuse, 0xfffffffc, RZ, 0xc0, !PT ;  /* 0xfffffffc00047812 */ /* 0x040fe200078ec0ff */
[----:B------:R-:W-:-:S04]  /*0450*/  IMAD.SHL.U32 R0, R0, 0x10, RZ ;  /* 0x0000001000007824 */ /* 0x000fc800078e00ff */
[----:B------:R-:W-:Y:S01]  /*0460*/  IMAD.IADD R9, R9, 0x1, -R4 ;  /* 0x0000000109097824 */ /* 0x000fe200078e0a04 */
[----:B------:R-:W-:-:S03]  /*0470*/  LOP3.LUT R0, R0, 0xffffffc0, RZ, 0xc0, !PT ;  /* 0xffffffc000007812 */ /* 0x000fc600078ec0ff */
[----:B------:R-:W-:-:S04]  /*0480*/  IMAD R9, R8, 0x4, R9 ;  /* 0x0000000408097824 */ /* 0x000fc800078e0209 */
[----:B------:R-:W-:-:S04]  /*0490*/  IMAD.IADD R9, R9, 0x1, R0 ;  /* 0x0000000109097824 */ /* 0x000fc800078e0200 */
[----:B-1----:R-:W-:-:S05]  /*04a0*/  IMAD.WIDE R2, R9, 0x4, R2 ;  /* 0x0000000409027825 */ /* 0x002fca00078e0202 */
[----:B0-----:R-:W-:Y:S01]  /*04b0*/  STG.E.64 desc[UR6][R2.64], R6 ;  /* 0x0000000602007986 */ /* 0x001fe2000c101b06 */
[----:B------:R-:W-:Y:S05]  /*04c0*/  EXIT ;  /* 0x000000000000794d */ /* 0x000fea0003800000 */
.L_x_0:
[----:B------:R-:W-:-:S00]  /*04d0*/  BRA `(.L_x_0) ;  /* 0xfffffffc00fc7947 */ /* 0x000fc0000383ffff */
[----:B------:R-:W-:-:S00]  /*04e0*/  NOP ;  /* 0x0000000000007918 */ /* 0x000fc00000000000 */
        /* <DEDUP_REMOVED lines=9> */
.L_x_1:


//--------------------- .nv.shared.triton_poi_fused_clone_convolution_4 --------------------------
	.section	.nv.shared.triton_poi_fused_clone_convolution_4,"aw",@nobits
	.sectionflags	@""
	.align	16
	.zero		1024


//--------------------- .nv.constant0.triton_poi_fused_clone_convolution_4 --------------------------
	.section	.nv.constant0.triton_poi_fused_clone_convolution_4,"a",@progbits
	.sectionflags	@""
	.align	4
.nv.constant0.triton_poi_fused_clone_convolution_4:
	.zero		568
